//
// Generated by NVIDIA NVVM Compiler
//
// Compiler Build ID: CL-36424714
// Cuda compilation tools, release 13.0, V13.0.88
// Based on NVVM 20.0.0
//

.version 9.0
.target sm_100
.address_size 64

	// .globl	_Z4funcPfS_S_
.global .align 4 .b8 precalc_xorwow_matrix[102400];
.global .align 4 .b8 precalc_xorwow_offset_matrix[102400];
.global .align 4 .b8 mrg32k3aM1[2304];
.global .align 4 .b8 mrg32k3aM2[2304];
.global .align 4 .b8 mrg32k3aM1SubSeq[2016];
.global .align 4 .b8 mrg32k3aM2SubSeq[2016];
.global .align 4 .b8 mrg32k3aM1Seq[2304];
.global .align 4 .b8 mrg32k3aM2Seq[2304];
.const .align 8 .b8 __cr_lgamma_table[72];
// _ZZ4funcPfS_S_E4mulv has been demoted

.visible .entry _Z4funcPfS_S_(
	.param .u64 .ptr .align 1 _Z4funcPfS_S__param_0,
	.param .u64 .ptr .align 1 _Z4funcPfS_S__param_1,
	.param .u64 .ptr .align 1 _Z4funcPfS_S__param_2
)
{
	.reg .pred 	%p<3>;
	.reg .b32 	%r<14>;
	.reg .b32 	%f<72>;
	.reg .b64 	%rd<10>;
	// demoted variable
	.shared .align 4 .b8 _ZZ4funcPfS_S_E4mulv[4096];
	ld.param.u64 	%rd2, [_Z4funcPfS_S__param_0];
	ld.param.u64 	%rd3, [_Z4funcPfS_S__param_1];
	ld.param.u64 	%rd1, [_Z4funcPfS_S__param_2];
	cvta.to.global.u64 	%rd4, %rd3;
	cvta.to.global.u64 	%rd5, %rd2;
	mov.u32 	%r3, %ctaid.x;
	mov.u32 	%r4, %ntid.x;
	mov.u32 	%r5, %tid.x;
	mad.lo.s32 	%r6, %r3, %r4, %r5;
	mul.wide.s32 	%rd6, %r6, 4;
	add.s64 	%rd7, %rd5, %rd6;
	ld.global.f32 	%f3, [%rd7];
	add.s64 	%rd8, %rd4, %rd6;
	ld.global.f32 	%f4, [%rd8];
	mul.f32 	%f5, %f3, %f4;
	shl.b32 	%r7, %r5, 2;
	mov.u32 	%r8, _ZZ4funcPfS_S_E4mulv;
	add.s32 	%r9, %r8, %r7;
	st.shared.f32 	[%r9], %f5;
	bar.sync 	0;
	setp.ne.s32 	%p1, %r5, 0;
	@%p1 bra 	$L__BB0_4;
	mov.f32 	%f71, 0f00000000;
	mov.b32 	%r13, 64;
$L__BB0_2:
	add.s32 	%r12, %r8, %r13;
	ld.shared.f32 	%f7, [%r12+-64];
	add.f32 	%f8, %f71, %f7;
	ld.shared.f32 	%f9, [%r12+-60];
	add.f32 	%f10, %f8, %f9;
	ld.shared.f32 	%f11, [%r12+-56];
	add.f32 	%f12, %f10, %f11;
	ld.shared.f32 	%f13, [%r12+-52];
	add.f32 	%f14, %f12, %f13;
	ld.shared.f32 	%f15, [%r12+-48];
	add.f32 	%f16, %f14, %f15;
	ld.shared.f32 	%f17, [%r12+-44];
	add.f32 	%f18, %f16, %f17;
	ld.shared.f32 	%f19, [%r12+-40];
	add.f32 	%f20, %f18, %f19;
	ld.shared.f32 	%f21, [%r12+-36];
	add.f32 	%f22, %f20, %f21;
	ld.shared.f32 	%f23, [%r12+-32];
	add.f32 	%f24, %f22, %f23;
	ld.shared.f32 	%f25, [%r12+-28];
	add.f32 	%f26, %f24, %f25;
	ld.shared.f32 	%f27, [%r12+-24];
	add.f32 	%f28, %f26, %f27;
	ld.shared.f32 	%f29, [%r12+-20];
	add.f32 	%f30, %f28, %f29;
	ld.shared.f32 	%f31, [%r12+-16];
	add.f32 	%f32, %f30, %f31;
	ld.shared.f32 	%f33, [%r12+-12];
	add.f32 	%f34, %f32, %f33;
	ld.shared.f32 	%f35, [%r12+-8];
	add.f32 	%f36, %f34, %f35;
	ld.shared.f32 	%f37, [%r12+-4];
	add.f32 	%f38, %f36, %f37;
	ld.shared.f32 	%f39, [%r12];
	add.f32 	%f40, %f38, %f39;
	ld.shared.f32 	%f41, [%r12+4];
	add.f32 	%f42, %f40, %f41;
	ld.shared.f32 	%f43, [%r12+8];
	add.f32 	%f44, %f42, %f43;
	ld.shared.f32 	%f45, [%r12+12];
	add.f32 	%f46, %f44, %f45;
	ld.shared.f32 	%f47, [%r12+16];
	add.f32 	%f48, %f46, %f47;
	ld.shared.f32 	%f49, [%r12+20];
	add.f32 	%f50, %f48, %f49;
	ld.shared.f32 	%f51, [%r12+24];
	add.f32 	%f52, %f50, %f51;
	ld.shared.f32 	%f53, [%r12+28];
	add.f32 	%f54, %f52, %f53;
	ld.shared.f32 	%f55, [%r12+32];
	add.f32 	%f56, %f54, %f55;
	ld.shared.f32 	%f57, [%r12+36];
	add.f32 	%f58, %f56, %f57;
	ld.shared.f32 	%f59, [%r12+40];
	add.f32 	%f60, %f58, %f59;
	ld.shared.f32 	%f61, [%r12+44];
	add.f32 	%f62, %f60, %f61;
	ld.shared.f32 	%f63, [%r12+48];
	add.f32 	%f64, %f62, %f63;
	ld.shared.f32 	%f65, [%r12+52];
	add.f32 	%f66, %f64, %f65;
	ld.shared.f32 	%f67, [%r12+56];
	add.f32 	%f68, %f66, %f67;
	ld.shared.f32 	%f69, [%r12+60];
	add.f32 	%f71, %f68, %f69;
	add.s32 	%r13, %r13, 128;
	setp.ne.s32 	%p2, %r13, 4160;
	@%p2 bra 	$L__BB0_2;
	cvta.to.global.u64 	%rd9, %rd1;
	atom.global.add.f32 	%f70, [%rd9], %f71;
$L__BB0_4:
	ret;

}


// ===== COMPILED SASS (sm_100) =====

	.target	sm_100

	.elftype	@"ET_EXEC"


//--------------------- .note.nv.tkinfo           --------------------------
	.section	.note.nv.tkinfo,"",@"SHT_NOTE"
	.sectionflags	@"SHF_NOTE_NV_TKINFO"
	.tkinfo
        /*0018*/ 	.word	0x00000002
        /*0030*/ 	.string	""
        /*0030*/ 	.string	"ptxas"
        /*0030*/ 	.string	"Cuda compilation tools, release 13.0, V13.0.88"
        /*0030*/ 	.string	"Build cuda_13.0.r13.0/compiler.36424714_0"
        /*0030*/ 	.string	"-arch sm_100 -m 64 "



//--------------------- .note.nv.cuinfo           --------------------------
	.section	.note.nv.cuinfo,"",@"SHT_NOTE"
	.sectionflags	@"SHF_NOTE_NV_CUINFO"
        /*0018*/ 	.short	0x0002
        /*001a*/ 	.short	0x0064
        /*001c*/ 	.short	0x0082
	.zero		2


//--------------------- .nv.info                  --------------------------
	.section	.nv.info,"",@"SHT_CUDA_INFO"
	.align	4


	//----- nvinfo : EIATTR_REGCOUNT
	.align		4
        /*0000*/ 	.byte	0x04, 0x2f
        /*0002*/ 	.short	(.L_10 - .L_9)
	.align		4
.L_9:
        /*0004*/ 	.word	index@(_Z4funcPfS_S_)
        /*0008*/ 	.word	0x00000016


	//----- nvinfo : EIATTR_FRAME_SIZE
	.align		4
.L_10:
        /*000c*/ 	.byte	0x04, 0x11
        /*000e*/ 	.short	(.L_12 - .L_11)
	.align		4
.L_11:
        /*0010*/ 	.word	index@(_Z4funcPfS_S_)
        /*0014*/ 	.word	0x00000000


	//----- nvinfo : EIATTR_MIN_STACK_SIZE
	.align		4
.L_12:
        /*0018*/ 	.byte	0x04, 0x12
        /*001a*/ 	.short	(.L_14 - .L_13)
	.align		4
.L_13:
        /*001c*/ 	.word	index@(_Z4funcPfS_S_)
        /*0020*/ 	.word	0x00000000
.L_14:


//--------------------- .nv.compat                --------------------------
	.section	.nv.compat,"",@"SHT_CUDA_COMPAT_INFO"
	.align	4
        /*0000*/ 	.byte	0x02, 0x09, 0x00, 0x00, 0x02, 0x02, 0x01, 0x00, 0x02, 0x05, 0x05, 0x00, 0x03, 0x07, 0x01, 0x01
        /*0010*/ 	.byte	0x02, 0x03, 0x00, 0x00, 0x02, 0x06, 0x01, 0x00, 0x04, 0x0b, 0x08, 0x00, 0x09, 0x00, 0x00, 0x00
        /*0020*/ 	.byte	0x00, 0x00, 0x00, 0x00


//--------------------- .nv.info._Z4funcPfS_S_    --------------------------
	.section	.nv.info._Z4funcPfS_S_,"",@"SHT_CUDA_INFO"
	.sectionflags	@""
	.align	4


	//----- nvinfo : EIATTR_CUDA_API_VERSION
	.align		4
        /*0000*/ 	.byte	0x04, 0x37
        /*0002*/ 	.short	(.L_16 - .L_15)
.L_15:
        /*0004*/ 	.word	0x00000082


	//----- nvinfo : EIATTR_KPARAM_INFO
	.align		4
.L_16:
        /*0008*/ 	.byte	0x04, 0x17
        /*000a*/ 	.short	(.L_18 - .L_17)
.L_17:
        /*000c*/ 	.word	0x00000000
        /*0010*/ 	.short	0x0002
        /*0012*/ 	.short	0x0010
        /*0014*/ 	.byte	0x00, 0xf5, 0x21, 0x00


	//----- nvinfo : EIATTR_KPARAM_INFO
	.align		4
.L_18:
        /*0018*/ 	.byte	0x04, 0x17
        /*001a*/ 	.short	(.L_20 - .L_19)
.L_19:
        /*001c*/ 	.word	0x00000000
        /*0020*/ 	.short	0x0001
        /*0022*/ 	.short	0x0008
        /*0024*/ 	.byte	0x00, 0xf5, 0x21, 0x00


	//----- nvinfo : EIATTR_KPARAM_INFO
	.align		4
.L_20:
        /*0028*/ 	.byte	0x04, 0x17
        /*002a*/ 	.short	(.L_22 - .L_21)
.L_21:
        /*002c*/ 	.word	0x00000000
        /*0030*/ 	.short	0x0000
        /*0032*/ 	.short	0x0000
        /*0034*/ 	.byte	0x00, 0xf5, 0x21, 0x00


	//----- nvinfo : EIATTR_SPARSE_MMA_MASK
	.align		4
.L_22:
        /*0038*/ 	.byte	0x03, 0x50
        /*003a*/ 	.short	0x0000


	//----- nvinfo : EIATTR_MAXREG_COUNT
	.align		4
        /*003c*/ 	.byte	0x03, 0x1b
        /*003e*/ 	.short	0x00ff


	//----- nvinfo : EIATTR_NUM_BARRIERS
	.align		4
        /*0040*/ 	.byte	0x02, 0x4c
        /*0042*/ 	.byte	0x01
	.zero		1


	//----- nvinfo : EIATTR_MERCURY_ISA_VERSION
	.align		4
        /*0044*/ 	.byte	0x03, 0x5f
        /*0046*/ 	.short	0x0101


	//----- nvinfo : EIATTR_VRC_CTA_INIT_COUNT
	.align		4
        /*0048*/ 	.byte	0x02, 0x4a
	.zero		1
	.zero		1


	//----- nvinfo : EIATTR_EXIT_INSTR_OFFSETS
	.align		4
        /*004c*/ 	.byte	0x04, 0x1c
        /*004e*/ 	.short	(.L_24 - .L_23)


	//   ....[0]....
.L_23:
        /*0050*/ 	.word	0x00000140


	//   ....[1]....
        /*0054*/ 	.word	0x00000440


	//----- nvinfo : EIATTR_CBANK_PARAM_SIZE
	.align		4
.L_24:
        /*0058*/ 	.byte	0x03, 0x19
        /*005a*/ 	.short	0x0018


	//----- nvinfo : EIATTR_PARAM_CBANK
	.align		4
        /*005c*/ 	.byte	0x04, 0x0a
        /*005e*/ 	.short	(.L_26 - .L_25)
	.align		4
.L_25:
        /*0060*/ 	.word	index@(.nv.constant0._Z4funcPfS_S_)
        /*0064*/ 	.short	0x0380
        /*0066*/ 	.short	0x0018


	//----- nvinfo : EIATTR_SW_WAR
	.align		4
.L_26:
        /*0068*/ 	.byte	0x04, 0x36
        /*006a*/ 	.short	(.L_28 - .L_27)
.L_27:
        /*006c*/ 	.word	0x00000008
.L_28:


//--------------------- .nv.callgraph             --------------------------
	.section	.nv.callgraph,"",@"SHT_CUDA_CALLGRAPH"
	.align	4
	.sectionentsize	8
	.align		4
        /*0000*/ 	.word	0x00000000
	.align		4
        /*0004*/ 	.word	0xffffffff
	.align		4
        /*0008*/ 	.word	0x00000000
	.align		4
        /*000c*/ 	.word	0xfffffffe
	.align		4
        /*0010*/ 	.word	0x00000000
	.align		4
        /*0014*/ 	.word	0xfffffffd
	.align		4
        /*0018*/ 	.word	0x00000000
	.align		4
        /*001c*/ 	.word	0xfffffffc


//--------------------- .nv.constant4             --------------------------
	.section	.nv.constant4,"a",@progbits
	.align	8
	.align		8
.nv.constant4:
        /*0000*/ 	.dword	precalc_xorwow_matrix
	.align		8
        /*0008*/ 	.dword	precalc_xorwow_offset_matrix
	.align		8
        /*0010*/ 	.dword	mrg32k3aM1
	.align		8
        /*0018*/ 	.dword	mrg32k3aM2
	.align		8
        /*0020*/ 	.dword	mrg32k3aM1SubSeq
	.align		8
        /*0028*/ 	.dword	mrg32k3aM2SubSeq
	.align		8
        /*0030*/ 	.dword	mrg32k3aM1Seq
	.align		8
        /*0038*/ 	.dword	mrg32k3aM2Seq


//--------------------- .nv.constant3             --------------------------
	.section	.nv.constant3,"a",@progbits
	.align	8
.nv.constant3:
	.type		__cr_lgamma_table,@object
	.size		__cr_lgamma_table,(.L_8 - __cr_lgamma_table)
__cr_lgamma_table:
        /*0000*/ 	.byte	0x00, 0x00, 0x00, 0x00, 0x00, 0x00, 0x00, 0x00, 0x00, 0x00, 0x00, 0x00, 0x00, 0x00, 0x00, 0x00
        /*0010*/ 	.byte	0xef, 0x39, 0xfa, 0xfe, 0x42, 0x2e, 0xe6, 0x3f, 0x02, 0x20, 0x2a, 0xfa, 0x0b, 0xab, 0xfc, 0x3f
        /*0020*/ 	.byte	0xf9, 0x2c, 0x92, 0x7c, 0xa7, 0x6c, 0x09, 0x40, 0xc9, 0x79, 0x44, 0x3c, 0x64, 0x26, 0x13, 0x40
        /*0030*/ 	.byte	0xca, 0x01, 0xcf, 0x3a, 0x27, 0x51, 0x1a, 0x40, 0x30, 0xcc, 0x2d, 0xf3, 0xe1, 0x0c, 0x21, 0x40
        /*0040*/ 	.byte	0x0d, 0xb7, 0xfc, 0x82, 0x8e, 0x35, 0x25, 0x40
.L_8:


//--------------------- .text._Z4funcPfS_S_       --------------------------
	.section	.text._Z4funcPfS_S_,"ax",@progbits
	.align	128
        .global         _Z4funcPfS_S_
        .type           _Z4funcPfS_S_,@function
        .size           _Z4funcPfS_S_,(.L_x_2 - _Z4funcPfS_S_)
        .other          _Z4funcPfS_S_,@"STO_CUDA_ENTRY STV_DEFAULT"
_Z4funcPfS_S_:
.text._Z4funcPfS_S_:
[----:B------:R-:W-:Y:S01]  /*0000*/  LDC R1, c[0x0][0x37c] ;  /* 0x0000df00ff017b82 */ /* 0x000fe20000000800 */
[----:B------:R-:W0:Y:S07]  /*0010*/  S2R R6, SR_TID.X ;  /* 0x0000000000067919 */ /* 0x000e2e0000002100 */
[----:B------:R-:W0:Y:S01]  /*0020*/  S2UR UR4, SR_CTAID.X ;  /* 0x00000000000479c3 */ /* 0x000e220000002500 */
[----:B------:R-:W1:Y:S07]  /*0030*/  LDCU.64 UR6, c[0x0][0x358] ;  /* 0x00006b00ff0677ac */ /* 0x000e6e0008000a00 */
[----:B------:R-:W0:Y:S08]  /*0040*/  LDC R7, c[0x0][0x360] ;  /* 0x0000d800ff077b82 */ /* 0x000e300000000800 */
[----:B------:R-:W2:Y:S08]  /*0050*/  LDC.64 R2, c[0x0][0x380] ;  /* 0x0000e000ff027b82 */ /* 0x000eb00000000a00 */
[----:B------:R-:W3:Y:S01]  /*0060*/  LDC.64 R4, c[0x0][0x388] ;  /* 0x0000e200ff047b82 */ /* 0x000ee20000000a00 */
[----:B0-----:R-:W-:-:S04]  /*0070*/  IMAD R7, R7, UR4, R6 ;  /* 0x0000000407077c24 */ /* 0x001fc8000f8e0206 */
[----:B--2---:R-:W-:-:S06]  /*0080*/  IMAD.WIDE R2, R7, 0x4, R2 ;  /* 0x0000000407027825 */ /* 0x004fcc00078e0202 */
[----:B-1----:R-:W2:Y:S01]  /*0090*/  LDG.E R2, desc[UR6][R2.64] ;  /* 0x0000000602027981 */ /* 0x002ea2000c1e1900 */
[----:B---3--:R-:W-:-:S06]  /*00a0*/  IMAD.WIDE R4, R7, 0x4, R4 ;  /* 0x0000000407047825 */ /* 0x008fcc00078e0204 */
[----:B------:R-:W2:Y:S01]  /*00b0*/  LDG.E R5, desc[UR6][R4.64] ;  /* 0x0000000604057981 */ /* 0x000ea2000c1e1900 */
[----:B------:R-:W0:Y:S01]  /*00c0*/  S2UR UR5, SR_CgaCtaId ;  /* 0x00000000000579c3 */ /* 0x000e220000008800 */
[----:B------:R-:W-:Y:S02]  /*00d0*/  UMOV UR4, 0x400 ;  /* 0x0000040000047882 */ /* 0x000fe40000000000 */
[----:B0-----:R-:W-:-:S06]  /*00e0*/  ULEA UR4, UR5, UR4, 0x18 ;  /* 0x0000000405047291 */ /* 0x001fcc000f8ec0ff */
[C---:B------:R-:W-:Y:S02]  /*00f0*/  LEA R7, R6.reuse, UR4, 0x2 ;  /* 0x0000000406077c11 */ /* 0x040fe4000f8e10ff */
[----:B------:R-:W-:Y:S01]  /*0100*/  ISETP.NE.AND P0, PT, R6, RZ, PT ;  /* 0x000000ff0600720c */ /* 0x000fe20003f05270 */
[----:B--2---:R-:W-:-:S05]  /*0110*/  FMUL R0, R2, R5 ;  /* 0x0000000502007220 */ /* 0x004fca0000400000 */
[----:B------:R0:W-:Y:S01]  /*0120*/  STS [R7], R0 ;  /* 0x0000000007007388 */ /* 0x0001e20000000800 */
[----:B------:R-:W-:Y:S06]  /*0130*/  BAR.SYNC.DEFER_BLOCKING 0x0 ;  /* 0x0000000000007b1d */ /* 0x000fec0000010000 */
[----:B------:R-:W-:Y:S05]  /*0140*/  @P0 EXIT ;  /* 0x000000000000094d */ /* 0x000fea0003800000 */
[----:B0-----:R-:W-:Y:S01]  /*0150*/  HFMA2 R7, -RZ, RZ, 0, 0 ;  /* 0x00000000ff077431 */ /* 0x001fe200000001ff */
[----:B------:R-:W-:-:S07]  /*0160*/  MOV R0, 0x40 ;  /* 0x0000004000007802 */ /* 0x000fce0000000f00 */
.L_x_0:
[----:B------:R-:W0:Y:S04]  /*0170*/  LDS.128 R12, [R0+UR4+-0x40] ;  /* 0xffffc004000c7984 */ /* 0x000e280008000c00 */
[----:B------:R-:W1:Y:S04]  /*0180*/  LDS.128 R16, [R0+UR4+-0x30] ;  /* 0xffffd00400107984 */ /* 0x000e680008000c00 */
[----:B------:R-:W2:Y:S01]  /*0190*/  LDS.128 R8, [R0+UR4+-0x20] ;  /* 0xffffe00400087984 */ /* 0x000ea20008000c00 */
[----:B0-----:R-:W-:-:S03]  /*01a0*/  FADD R12, R12, R7 ;  /* 0x000000070c0c7221 */ /* 0x001fc60000000000 */
[----:B------:R-:W0:Y:S01]  /*01b0*/  LDS.128 R4, [R0+UR4+-0x10] ;  /* 0xfffff00400047984 */ /* 0x000e220008000c00 */
[----:B------:R-:W-:-:S04]  /*01c0*/  FADD R13, R12, R13 ;  /* 0x0000000d0c0d7221 */ /* 0x000fc80000000000 */
[----:B------:R-:W-:-:S04]  /*01d0*/  FADD R14, R13, R14 ;  /* 0x0000000e0d0e7221 */ /* 0x000fc80000000000 */
[----:B------:R-:W-:-:S04]  /*01e0*/  FADD R15, R14, R15 ;  /* 0x0000000f0e0f7221 */ /* 0x000fc80000000000 */
[----:B-1----:R-:W-:Y:S02]  /*01f0*/  FADD R16, R15, R16 ;  /* 0x000000100f107221 */ /* 0x002fe40000000000 */
[----:B------:R-:W1:Y:S02]  /*0200*/  LDS.128 R12, [R0+UR4] ;  /* 0x00000004000c7984 */ /* 0x000e640008000c00 */
[----:B------:R-:W-:-:S04]  /*0210*/  FADD R17, R16, R17 ;  /* 0x0000001110117221 */ /* 0x000fc80000000000 */
[----:B------:R-:W-:-:S04]  /*0220*/  FADD R18, R17, R18 ;  /* 0x0000001211127221 */ /* 0x000fc80000000000 */
[----:B------:R-:W-:-:S04]  /*0230*/  FADD R19, R18, R19 ;  /* 0x0000001312137221 */ /* 0x000fc80000000000 */
[----:B--2---:R-:W-:Y:S02]  /*0240*/  FADD R8, R19, R8 ;  /* 0x0000000813087221 */ /* 0x004fe40000000000 */
[----:B------:R-:W2:Y:S02]  /*0250*/  LDS.128 R16, [R0+UR4+0x10] ;  /* 0x0000100400107984 */ /* 0x000ea40008000c00 */
[----:B------:R-:W-:-:S04]  /*0260*/  FADD R9, R8, R9 ;  /* 0x0000000908097221 */ /* 0x000fc80000000000 */
[----:B------:R-:W-:-:S04]  /*0270*/  FADD R10, R9, R10 ;  /* 0x0000000a090a7221 */ /* 0x000fc80000000000 */
[----:B------:R-:W-:-:S04]  /*0280*/  FADD R11, R10, R11 ;  /* 0x0000000b0a0b7221 */ /* 0x000fc80000000000 */
[----:B0-----:R-:W-:Y:S02]  /*0290*/  FADD R4, R11, R4 ;  /* 0x000000040b047221 */ /* 0x001fe40000000000 */
[----:B------:R-:W0:Y:S02]  /*02a0*/  LDS.128 R8, [R0+UR4+0x20] ;  /* 0x0000200400087984 */ /* 0x000e240008000c00 */
[----:B------:R-:W-:-:S04]  /*02b0*/  FADD R5, R4, R5 ;  /* 0x0000000504057221 */ /* 0x000fc80000000000 */
[----:B------:R-:W-:-:S04]  /*02c0*/  FADD R6, R5, R6 ;  /* 0x0000000605067221 */ /* 0x000fc80000000000 */
[----:B------:R-:W-:-:S04]  /*02d0*/  FADD R7, R6, R7 ;  /* 0x0000000706077221 */ /* 0x000fc80000000000 */
[----:B-1----:R-:W-:Y:S02]  /*02e0*/  FADD R12, R7, R12 ;  /* 0x0000000c070c7221 */ /* 0x002fe40000000000 */
[----:B------:R1:W3:Y:S02]  /*02f0*/  LDS.128 R4, [R0+UR4+0x30] ;  /* 0x0000300400047984 */ /* 0x0002e40008000c00 */
[----:B------:R-:W-:-:S04]  /*0300*/  FADD R13, R12, R13 ;  /* 0x0000000d0c0d7221 */ /* 0x000fc80000000000 */
[----:B------:R-:W-:Y:S01]  /*0310*/  FADD R14, R13, R14 ;  /* 0x0000000e0d0e7221 */ /* 0x000fe20000000000 */
[----:B-1----:R-:W-:-:S03]  /*0320*/  IADD3 R0, PT, PT, R0, 0x80, RZ ;  /* 0x0000008000007810 */ /* 0x002fc60007ffe0ff */
[----:B------:R-:W-:Y:S01]  /*0330*/  FADD R15, R14, R15 ;  /* 0x0000000f0e0f7221 */ /* 0x000fe20000000000 */
[----:B------:R-:W-:-:S03]  /*0340*/  ISETP.NE.AND P0, PT, R0, 0x1040, PT ;  /* 0x000010400000780c */ /* 0x000fc60003f05270 */
[----:B--2---:R-:W-:-:S04]  /*0350*/  FADD R16, R15, R16 ;  /* 0x000000100f107221 */ /* 0x004fc80000000000 */
[----:B------:R-:W-:-:S04]  /*0360*/  FADD R17, R16, R17 ;  /* 0x0000001110117221 */ /* 0x000fc80000000000 */
[----:B------:R-:W-:-:S04]  /*0370*/  FADD R18, R17, R18 ;  /* 0x0000001211127221 */ /* 0x000fc80000000000 */
[----:B------:R-:W-:-:S04]  /*0380*/  FADD R19, R18, R19 ;  /* 0x0000001312137221 */ /* 0x000fc80000000000 */
[----:B0-----:R-:W-:-:S04]  /*0390*/  FADD R8, R19, R8 ;  /* 0x0000000813087221 */ /* 0x001fc80000000000 */
[----:B------:R-:W-:-:S04]  /*03a0*/  FADD R9, R8, R9 ;  /* 0x0000000908097221 */ /* 0x000fc80000000000 */
[----:B------:R-:W-:-:S04]  /*03b0*/  FADD R10, R9, R10 ;  /* 0x0000000a090a7221 */ /* 0x000fc80000000000 */
[----:B------:R-:W-:-:S04]  /*03c0*/  FADD R11, R10, R11 ;  /* 0x0000000b0a0b7221 */ /* 0x000fc80000000000 */
[----:B---3--:R-:W-:-:S04]  /*03d0*/  FADD R4, R11, R4 ;  /* 0x000000040b047221 */ /* 0x008fc80000000000 */
[----:B------:R-:W-:-:S04]  /*03e0*/  FADD R5, R4, R5 ;  /* 0x0000000504057221 */ /* 0x000fc80000000000 */
[----:B------:R-:W-:-:S04]  /*03f0*/  FADD R6, R5, R6 ;  /* 0x0000000605067221 */ /* 0x000fc80000000000 */
[----:B------:R-:W-:Y:S01]  /*0400*/  FADD R7, R6, R7 ;  /* 0x0000000706077221 */ /* 0x000fe20000000000 */
[----:B------:R-:W-:Y:S06]  /*0410*/  @P0 BRA `(.L_x_0) ;  /* 0xfffffffc00540947 */ /* 0x000fec000383ffff */
[----:B------:R-:W0:Y:S02]  /*0420*/  LDC.64 R2, c[0x0][0x390] ;  /* 0x0000e400ff027b82 */ /* 0x000e240000000a00 */
[----:B0-----:R-:W-:Y:S01]  /*0430*/  REDG.E.ADD.F32.FTZ.RN.STRONG.GPU desc[UR6][R2.64], R7 ;  /* 0x00000007020079a6 */ /* 0x001fe2000c12f306 */
[----:B------:R-:W-:Y:S05]  /*0440*/  EXIT ;  /* 0x000000000000794d */ /* 0x000fea0003800000 */
.L_x_1:
[----:B------:R-:W-:-:S00]  /*0450*/  BRA `(.L_x_1) ;  /* 0xfffffffc00fc7947 */ /* 0x000fc0000383ffff */
[----:B------:R-:W-:-:S00]  /*0460*/  NOP ;  /* 0x0000000000007918 */ /* 0x000fc00000000000 */
        /* <DEDUP_REMOVED lines=9> */
.L_x_2:


//--------------------- .nv.global.init           --------------------------
	.section	.nv.global.init,"aw",@progbits
	.align	4
.nv.global.init:
	.type		mrg32k3aM1SubSeq,@object
	.size		mrg32k3aM1SubSeq,(mrg32k3aM2SubSeq - mrg32k3aM1SubSeq)
mrg32k3aM1SubSeq:
        /*0000*/ 	.byte	0x0b, 0xcc, 0xee, 0x04, 0x73, 0x29, 0x8b, 0x6f, 0xf6, 0x53, 0x03, 0xf6, 0x23, 0xf6, 0xea, 0xda
        /* <DEDUP_REMOVED lines=125> */
	.type		mrg32k3aM2SubSeq,@object
	.size		mrg32k3aM2SubSeq,(mrg32k3aM1 - mrg32k3aM2SubSeq)
mrg32k3aM2SubSeq:
        /* <DEDUP_REMOVED lines=126> */
	.type		mrg32k3aM1,@object
	.size		mrg32k3aM1,(mrg32k3aM1Seq - mrg32k3aM1)
mrg32k3aM1:
        /* <DEDUP_REMOVED lines=144> */
	.type		mrg32k3aM1Seq,@object
	.size		mrg32k3aM1Seq,(mrg32k3aM2 - mrg32k3aM1Seq)
mrg32k3aM1Seq:
        /* <DEDUP_REMOVED lines=144> */
	.type		mrg32k3aM2,@object
	.size		mrg32k3aM2,(mrg32k3aM2Seq - mrg32k3aM2)
mrg32k3aM2:
        /* <DEDUP_REMOVED lines=144> */
	.type		mrg32k3aM2Seq,@object
	.size		mrg32k3aM2Seq,(precalc_xorwow_matrix - mrg32k3aM2Seq)
mrg32k3aM2Seq:
        /* <DEDUP_REMOVED lines=144> */
	.type		precalc_xorwow_matrix,@object
	.size		precalc_xorwow_matrix,(precalc_xorwow_offset_matrix - precalc_xorwow_matrix)
precalc_xorwow_matrix:
        /* <DEDUP_REMOVED lines=6400> */
	.type		precalc_xorwow_offset_matrix,@object
	.size		precalc_xorwow_offset_matrix,(.L_1 - precalc_xorwow_offset_matrix)
precalc_xorwow_offset_matrix:
        /* <DEDUP_REMOVED lines=6400> */
.L_1:


//--------------------- .nv.shared._Z4funcPfS_S_  --------------------------
	.section	.nv.shared._Z4funcPfS_S_,"aw",@nobits
	.sectionflags	@""
	.align	4
.nv.shared._Z4funcPfS_S_:
	.zero		5120


//--------------------- .nv.shared.reserved.0     --------------------------
	.section	.nv.shared.reserved.0,"aw",@nobits
	.weak		__nv_reservedSMEM_offset_0_alias
	.size		__nv_reservedSMEM_offset_0_alias, 0, 64
	.other		__nv_reservedSMEM_offset_0_alias,@"STO_CUDA_RESERVED_SHARED STV_DEFAULT"
__nv_reservedSMEM_offset_0_alias:
	.zero		0
	.zero		64


//--------------------- .nv.constant0._Z4funcPfS_S_ --------------------------
	.section	.nv.constant0._Z4funcPfS_S_,"a",@progbits
	.sectionflags	@""
	.align	4
.nv.constant0._Z4funcPfS_S_:
	.zero		920


//--------------------- SYMBOLS --------------------------

	.type		.nv.reservedSmem.offset0,@object
	.size		.nv.reservedSmem.offset0,0x4
	.type		.nv.reservedSmem.cap,@object
	.size		.nv.reservedSmem.cap,0x4
